//
// Generated by NVIDIA NVVM Compiler
//
// Compiler Build ID: CL-36424714
// Cuda compilation tools, release 13.0, V13.0.88
// Based on NVVM 20.0.0
//

.version 9.0
.target sm_100
.address_size 64

	// .globl	_Z1tPiS_iiS_

.visible .entry _Z1tPiS_iiS_(
	.param .u64 .ptr .align 1 _Z1tPiS_iiS__param_0,
	.param .u64 .ptr .align 1 _Z1tPiS_iiS__param_1,
	.param .u32 _Z1tPiS_iiS__param_2,
	.param .u32 _Z1tPiS_iiS__param_3,
	.param .u64 .ptr .align 1 _Z1tPiS_iiS__param_4
)
{
	.reg .pred 	%p<69>;
	.reg .b32 	%r<104>;
	.reg .b64 	%rd<20>;

	ld.param.u64 	%rd8, [_Z1tPiS_iiS__param_0];
	ld.param.u64 	%rd9, [_Z1tPiS_iiS__param_1];
	ld.param.u32 	%r43, [_Z1tPiS_iiS__param_2];
	ld.param.u32 	%r44, [_Z1tPiS_iiS__param_3];
	ld.param.u64 	%rd10, [_Z1tPiS_iiS__param_4];
	cvta.to.global.u64 	%rd1, %rd10;
	cvta.to.global.u64 	%rd2, %rd9;
	cvta.to.global.u64 	%rd3, %rd8;
	mov.u32 	%r45, %ctaid.x;
	mov.u32 	%r46, %ntid.x;
	mov.u32 	%r47, %tid.x;
	mad.lo.s32 	%r1, %r45, %r46, %r47;
	mov.u32 	%r48, %ctaid.y;
	mov.u32 	%r49, %ntid.y;
	mov.u32 	%r50, %tid.y;
	mad.lo.s32 	%r2, %r48, %r49, %r50;
	setp.ge.s32 	%p1, %r2, %r44;
	setp.ge.s32 	%p2, %r1, %r43;
	or.pred  	%p3, %p2, %p1;
	@%p3 bra 	$L__BB0_29;
	mad.lo.s32 	%r3, %r43, %r2, %r1;
	add.s32 	%r89, %r2, -5;
	add.s32 	%r5, %r2, 5;
	add.s32 	%r6, %r1, -5;
	add.s32 	%r7, %r1, 5;
	max.s32 	%r52, %r6, %r7;
	xor.b32  	%r53, %r52, 2;
	sub.s32 	%r54, %r53, %r1;
	sub.s32 	%r55, %r52, %r1;
	add.s32 	%r8, %r55, 5;
	and.b32  	%r9, %r54, 3;
	add.s32 	%r10, %r1, -4;
	add.s32 	%r11, %r1, -3;
	add.s32 	%r12, %r1, -2;
	mov.b32 	%r99, 0;
$L__BB0_2:
	setp.eq.s32 	%p4, %r9, 0;
	mul.lo.s32 	%r15, %r89, %r43;
	mov.u32 	%r93, %r6;
	@%p4 bra 	$L__BB0_11;
	setp.ge.s32 	%p5, %r89, %r44;
	setp.ge.s32 	%p6, %r6, %r43;
	or.b32  	%r57, %r6, %r89;
	shr.u32 	%r58, %r57, 31;
	and.b32  	%r59, %r58, 1;
	setp.eq.b32 	%p7, %r59, 1;
	or.pred  	%p8, %p6, %p5;
	or.pred  	%p9, %p8, %p7;
	add.s32 	%r60, %r6, %r15;
	mul.wide.s32 	%rd11, %r60, 4;
	add.s64 	%rd4, %rd3, %rd11;
	@%p9 bra 	$L__BB0_5;
	ld.global.u32 	%r61, [%rd4];
	add.s32 	%r99, %r61, %r99;
$L__BB0_5:
	setp.eq.s32 	%p10, %r9, 1;
	mov.u32 	%r93, %r10;
	@%p10 bra 	$L__BB0_11;
	setp.ge.s32 	%p11, %r89, %r44;
	setp.ge.s32 	%p12, %r10, %r43;
	or.b32  	%r62, %r10, %r89;
	shr.u32 	%r63, %r62, 31;
	and.b32  	%r64, %r63, 1;
	setp.eq.b32 	%p13, %r64, 1;
	or.pred  	%p14, %p12, %p11;
	or.pred  	%p15, %p14, %p13;
	@%p15 bra 	$L__BB0_8;
	ld.global.u32 	%r65, [%rd4+4];
	add.s32 	%r99, %r65, %r99;
$L__BB0_8:
	setp.eq.s32 	%p16, %r9, 2;
	mov.u32 	%r93, %r11;
	@%p16 bra 	$L__BB0_11;
	setp.ge.s32 	%p17, %r89, %r44;
	setp.ge.s32 	%p18, %r11, %r43;
	or.b32  	%r66, %r11, %r89;
	shr.u32 	%r67, %r66, 31;
	and.b32  	%r68, %r67, 1;
	setp.eq.b32 	%p19, %r68, 1;
	or.pred  	%p20, %p18, %p17;
	or.pred  	%p21, %p20, %p19;
	mov.u32 	%r93, %r12;
	@%p21 bra 	$L__BB0_11;
	ld.global.u32 	%r69, [%rd4+8];
	add.s32 	%r99, %r69, %r99;
	mov.u32 	%r93, %r12;
$L__BB0_11:
	setp.lt.u32 	%p22, %r8, 3;
	@%p22 bra 	$L__BB0_22;
	add.s32 	%r96, %r93, %r15;
	cvt.s64.s32 	%rd14, %r15;
$L__BB0_13:
	setp.ne.s32 	%p23, %r89, %r2;
	setp.lt.s32 	%p24, %r89, %r44;
	or.b32  	%r70, %r93, %r89;
	and.b32  	%r71, %r70, -2147483648;
	setp.eq.s32 	%p25, %r71, 0;
	setp.lt.s32 	%p26, %r93, %r43;
	and.pred  	%p27, %p26, %p24;
	and.pred  	%p28, %p27, %p25;
	setp.ne.s32 	%p29, %r93, %r1;
	or.pred  	%p30, %p23, %p29;
	and.pred  	%p31, %p28, %p30;
	not.pred 	%p32, %p31;
	@%p32 bra 	$L__BB0_15;
	mul.wide.s32 	%rd12, %r96, 4;
	add.s64 	%rd13, %rd3, %rd12;
	ld.global.u32 	%r72, [%rd13];
	add.s32 	%r99, %r72, %r99;
$L__BB0_15:
	add.s32 	%r30, %r93, 1;
	or.b32  	%r73, %r30, %r89;
	and.b32  	%r74, %r73, -2147483648;
	setp.eq.s32 	%p35, %r74, 0;
	setp.lt.s32 	%p36, %r30, %r43;
	and.pred  	%p37, %p36, %p24;
	and.pred  	%p38, %p37, %p35;
	setp.ne.s32 	%p39, %r30, %r1;
	or.pred  	%p40, %p23, %p39;
	and.pred  	%p41, %p38, %p40;
	cvt.s64.s32 	%rd15, %r93;
	add.s64 	%rd16, %rd15, %rd14;
	shl.b64 	%rd17, %rd16, 2;
	add.s64 	%rd5, %rd3, %rd17;
	not.pred 	%p42, %p41;
	@%p42 bra 	$L__BB0_17;
	ld.global.u32 	%r75, [%rd5+4];
	add.s32 	%r99, %r75, %r99;
$L__BB0_17:
	setp.ne.s32 	%p43, %r89, %r2;
	setp.lt.s32 	%p44, %r89, %r44;
	add.s32 	%r33, %r30, 1;
	or.b32  	%r76, %r33, %r89;
	and.b32  	%r77, %r76, -2147483648;
	setp.eq.s32 	%p45, %r77, 0;
	setp.lt.s32 	%p46, %r33, %r43;
	and.pred  	%p47, %p46, %p44;
	and.pred  	%p48, %p47, %p45;
	setp.ne.s32 	%p49, %r33, %r1;
	or.pred  	%p50, %p43, %p49;
	and.pred  	%p51, %p48, %p50;
	not.pred 	%p52, %p51;
	@%p52 bra 	$L__BB0_19;
	ld.global.u32 	%r78, [%rd5+8];
	add.s32 	%r99, %r78, %r99;
$L__BB0_19:
	add.s32 	%r36, %r33, 1;
	or.b32  	%r79, %r36, %r89;
	and.b32  	%r80, %r79, -2147483648;
	setp.eq.s32 	%p55, %r80, 0;
	setp.lt.s32 	%p56, %r36, %r43;
	and.pred  	%p57, %p56, %p44;
	and.pred  	%p58, %p57, %p55;
	setp.ne.s32 	%p59, %r36, %r1;
	or.pred  	%p60, %p43, %p59;
	and.pred  	%p61, %p58, %p60;
	not.pred 	%p62, %p61;
	@%p62 bra 	$L__BB0_21;
	ld.global.u32 	%r81, [%rd5+12];
	add.s32 	%r99, %r81, %r99;
$L__BB0_21:
	add.s32 	%r96, %r96, 4;
	setp.lt.s32 	%p63, %r36, %r7;
	add.s32 	%r93, %r36, 1;
	@%p63 bra 	$L__BB0_13;
$L__BB0_22:
	add.s32 	%r42, %r89, 1;
	setp.lt.s32 	%p64, %r89, %r5;
	mov.u32 	%r89, %r42;
	@%p64 bra 	$L__BB0_2;
	add.s32 	%r82, %r99, -34;
	setp.gt.u32 	%p65, %r82, 24;
	@%p65 bra 	$L__BB0_27;
	setp.gt.u32 	%p67, %r99, 45;
	@%p67 bra 	$L__BB0_29;
	mul.wide.s32 	%rd19, %r3, 4;
	add.s64 	%rd6, %rd2, %rd19;
	ld.global.u32 	%r86, [%rd6];
	setp.ne.s32 	%p68, %r86, 0;
	@%p68 bra 	$L__BB0_29;
	mov.b32 	%r87, 1;
	st.global.u32 	[%rd6], %r87;
	atom.global.add.u32 	%r88, [%rd1], 1;
	bra.uni 	$L__BB0_29;
$L__BB0_27:
	mul.wide.s32 	%rd18, %r3, 4;
	add.s64 	%rd7, %rd2, %rd18;
	ld.global.u32 	%r83, [%rd7];
	setp.ne.s32 	%p66, %r83, 1;
	@%p66 bra 	$L__BB0_29;
	mov.b32 	%r84, 0;
	st.global.u32 	[%rd7], %r84;
	atom.global.add.u32 	%r85, [%rd1], -1;
$L__BB0_29:
	ret;

}


// ===== COMPILED SASS (sm_100) =====

	.target	sm_100

	.elftype	@"ET_EXEC"


//--------------------- .note.nv.tkinfo           --------------------------
	.section	.note.nv.tkinfo,"",@"SHT_NOTE"
	.sectionflags	@"SHF_NOTE_NV_TKINFO"
	.tkinfo
        /*0018*/ 	.word	0x00000002
        /*0030*/ 	.string	""
        /*0030*/ 	.string	"ptxas"
        /*0030*/ 	.string	"Cuda compilation tools, release 13.0, V13.0.88"
        /*0030*/ 	.string	"Build cuda_13.0.r13.0/compiler.36424714_0"
        /*0030*/ 	.string	"-arch sm_100 -m 64 "



//--------------------- .note.nv.cuinfo           --------------------------
	.section	.note.nv.cuinfo,"",@"SHT_NOTE"
	.sectionflags	@"SHF_NOTE_NV_CUINFO"
        /*0018*/ 	.short	0x0002
        /*001a*/ 	.short	0x0064
        /*001c*/ 	.short	0x0082
	.zero		2


//--------------------- .nv.info                  --------------------------
	.section	.nv.info,"",@"SHT_CUDA_INFO"
	.align	4


	//----- nvinfo : EIATTR_REGCOUNT
	.align		4
        /*0000*/ 	.byte	0x04, 0x2f
        /*0002*/ 	.short	(.L_1 - .L_0)
	.align		4
.L_0:
        /*0004*/ 	.word	index@(_Z1tPiS_iiS_)
        /*0008*/ 	.word	0x0000001f


	//----- nvinfo : EIATTR_FRAME_SIZE
	.align		4
.L_1:
        /*000c*/ 	.byte	0x04, 0x11
        /*000e*/ 	.short	(.L_3 - .L_2)
	.align		4
.L_2:
        /*0010*/ 	.word	index@(_Z1tPiS_iiS_)
        /*0014*/ 	.word	0x00000000


	//----- nvinfo : EIATTR_MIN_STACK_SIZE
	.align		4
.L_3:
        /*0018*/ 	.byte	0x04, 0x12
        /*001a*/ 	.short	(.L_5 - .L_4)
	.align		4
.L_4:
        /*001c*/ 	.word	index@(_Z1tPiS_iiS_)
        /*0020*/ 	.word	0x00000000
.L_5:


//--------------------- .nv.compat                --------------------------
	.section	.nv.compat,"",@"SHT_CUDA_COMPAT_INFO"
	.align	4
        /*0000*/ 	.byte	0x02, 0x09, 0x00, 0x00, 0x02, 0x02, 0x01, 0x00, 0x02, 0x05, 0x05, 0x00, 0x03, 0x07, 0x01, 0x01
        /*0010*/ 	.byte	0x02, 0x03, 0x00, 0x00, 0x02, 0x06, 0x01, 0x00, 0x04, 0x0b, 0x08, 0x00, 0x09, 0x00, 0x00, 0x00
        /*0020*/ 	.byte	0x00, 0x00, 0x00, 0x00


//--------------------- .nv.info._Z1tPiS_iiS_     --------------------------
	.section	.nv.info._Z1tPiS_iiS_,"",@"SHT_CUDA_INFO"
	.sectionflags	@""
	.align	4


	//----- nvinfo : EIATTR_CUDA_API_VERSION
	.align		4
        /*0000*/ 	.byte	0x04, 0x37
        /*0002*/ 	.short	(.L_7 - .L_6)
.L_6:
        /*0004*/ 	.word	0x00000082


	//----- nvinfo : EIATTR_KPARAM_INFO
	.align		4
.L_7:
        /*0008*/ 	.byte	0x04, 0x17
        /*000a*/ 	.short	(.L_9 - .L_8)
.L_8:
        /*000c*/ 	.word	0x00000000
        /*0010*/ 	.short	0x0004
        /*0012*/ 	.short	0x0018
        /*0014*/ 	.byte	0x00, 0xf5, 0x21, 0x00


	//----- nvinfo : EIATTR_KPARAM_INFO
	.align		4
.L_9:
        /*0018*/ 	.byte	0x04, 0x17
        /*001a*/ 	.short	(.L_11 - .L_10)
.L_10:
        /*001c*/ 	.word	0x00000000
        /*0020*/ 	.short	0x0003
        /*0022*/ 	.short	0x0014
        /*0024*/ 	.byte	0x00, 0xf0, 0x11, 0x00


	//----- nvinfo : EIATTR_KPARAM_INFO
	.align		4
.L_11:
        /*0028*/ 	.byte	0x04, 0x17
        /*002a*/ 	.short	(.L_13 - .L_12)
.L_12:
        /*002c*/ 	.word	0x00000000
        /*0030*/ 	.short	0x0002
        /*0032*/ 	.short	0x0010
        /*0034*/ 	.byte	0x00, 0xf0, 0x11, 0x00


	//----- nvinfo : EIATTR_KPARAM_INFO
	.align		4
.L_13:
        /*0038*/ 	.byte	0x04, 0x17
        /*003a*/ 	.short	(.L_15 - .L_14)
.L_14:
        /*003c*/ 	.word	0x00000000
        /*0040*/ 	.short	0x0001
        /*0042*/ 	.short	0x0008
        /*0044*/ 	.byte	0x00, 0xf5, 0x21, 0x00


	//----- nvinfo : EIATTR_KPARAM_INFO
	.align		4
.L_15:
        /*0048*/ 	.byte	0x04, 0x17
        /*004a*/ 	.short	(.L_17 - .L_16)
.L_16:
        /*004c*/ 	.word	0x00000000
        /*0050*/ 	.short	0x0000
        /*0052*/ 	.short	0x0000
        /*0054*/ 	.byte	0x00, 0xf5, 0x21, 0x00


	//----- nvinfo : EIATTR_SPARSE_MMA_MASK
	.align		4
.L_17:
        /*0058*/ 	.byte	0x03, 0x50
        /*005a*/ 	.short	0x0000


	//----- nvinfo : EIATTR_MAXREG_COUNT
	.align		4
        /*005c*/ 	.byte	0x03, 0x1b
        /*005e*/ 	.short	0x00ff


	//----- nvinfo : EIATTR_MERCURY_ISA_VERSION
	.align		4
        /*0060*/ 	.byte	0x03, 0x5f
        /*0062*/ 	.short	0x0101


	//----- nvinfo : EIATTR_INT_WARP_WIDE_INSTR_OFFSETS
	.align		4
        /*0064*/ 	.byte	0x04, 0x31
        /*0066*/ 	.short	(.L_19 - .L_18)


	//   ....[0]....
.L_18:
        /*0068*/ 	.word	0x00000930


	//   ....[1]....
        /*006c*/ 	.word	0x00000a20


	//----- nvinfo : EIATTR_VRC_CTA_INIT_COUNT
	.align		4
.L_19:
        /*0070*/ 	.byte	0x02, 0x4a
	.zero		1
	.zero		1


	//----- nvinfo : EIATTR_EXIT_INSTR_OFFSETS
	.align		4
        /*0074*/ 	.byte	0x04, 0x1c
        /*0076*/ 	.short	(.L_21 - .L_20)


	//   ....[0]....
.L_20:
        /*0078*/ 	.word	0x000000c0


	//   ....[1]....
        /*007c*/ 	.word	0x000008b0


	//   ....[2]....
        /*0080*/ 	.word	0x00000900


	//   ....[3]....
        /*0084*/ 	.word	0x000009a0


	//   ....[4]....
        /*0088*/ 	.word	0x000009f0


	//   ....[5]....
        /*008c*/ 	.word	0x00000a90


	//----- nvinfo : EIATTR_CRS_STACK_SIZE
	.align		4
.L_21:
        /*0090*/ 	.byte	0x04, 0x1e
        /*0092*/ 	.short	(.L_23 - .L_22)
.L_22:
        /*0094*/ 	.word	0x00000000


	//----- nvinfo : EIATTR_CBANK_PARAM_SIZE
	.align		4
.L_23:
        /*0098*/ 	.byte	0x03, 0x19
        /*009a*/ 	.short	0x0020


	//----- nvinfo : EIATTR_PARAM_CBANK
	.align		4
        /*009c*/ 	.byte	0x04, 0x0a
        /*009e*/ 	.short	(.L_25 - .L_24)
	.align		4
.L_24:
        /*00a0*/ 	.word	index@(.nv.constant0._Z1tPiS_iiS_)
        /*00a4*/ 	.short	0x0380
        /*00a6*/ 	.short	0x0020


	//----- nvinfo : EIATTR_SW_WAR
	.align		4
.L_25:
        /*00a8*/ 	.byte	0x04, 0x36
        /*00aa*/ 	.short	(.L_27 - .L_26)
.L_26:
        /*00ac*/ 	.word	0x00000008
.L_27:


//--------------------- .nv.callgraph             --------------------------
	.section	.nv.callgraph,"",@"SHT_CUDA_CALLGRAPH"
	.align	4
	.sectionentsize	8
	.align		4
        /*0000*/ 	.word	0x00000000
	.align		4
        /*0004*/ 	.word	0xffffffff
	.align		4
        /*0008*/ 	.word	0x00000000
	.align		4
        /*000c*/ 	.word	0xfffffffe
	.align		4
        /*0010*/ 	.word	0x00000000
	.align		4
        /*0014*/ 	.word	0xfffffffd
	.align		4
        /*0018*/ 	.word	0x00000000
	.align		4
        /*001c*/ 	.word	0xfffffffc


//--------------------- .text._Z1tPiS_iiS_        --------------------------
	.section	.text._Z1tPiS_iiS_,"ax",@progbits
	.align	128
        .global         _Z1tPiS_iiS_
        .type           _Z1tPiS_iiS_,@function
        .size           _Z1tPiS_iiS_,(.L_x_13 - _Z1tPiS_iiS_)
        .other          _Z1tPiS_iiS_,@"STO_CUDA_ENTRY STV_DEFAULT"
_Z1tPiS_iiS_:
.text._Z1tPiS_iiS_:
[----:B------:R-:W-:Y:S01]  /*0000*/  LDC R1, c[0x0][0x37c] ;  /* 0x0000df00ff017b82 */ /* 0x000fe20000000800 */
[----:B------:R-:W0:Y:S07]  /*0010*/  S2R R3, SR_TID.Y ;  /* 0x0000000000037919 */ /* 0x000e2e0000002200 */
[----:B------:R-:W1:Y:S01]  /*0020*/  LDC R7, c[0x0][0x360] ;  /* 0x0000d800ff077b82 */ /* 0x000e620000000800 */
[----:B------:R-:W2:Y:S01]  /*0030*/  LDCU.64 UR8, c[0x0][0x390] ;  /* 0x00007200ff0877ac */ /* 0x000ea20008000a00 */
[----:B------:R-:W1:Y:S06]  /*0040*/  S2R R0, SR_TID.X ;  /* 0x0000000000007919 */ /* 0x000e6c0000002100 */
[----:B------:R-:W0:Y:S08]  /*0050*/  S2UR UR5, SR_CTAID.Y ;  /* 0x00000000000579c3 */ /* 0x000e300000002600 */
[----:B------:R-:W0:Y:S08]  /*0060*/  LDC R6, c[0x0][0x364] ;  /* 0x0000d900ff067b82 */ /* 0x000e300000000800 */
[----:B------:R-:W1:Y:S01]  /*0070*/  S2UR UR4, SR_CTAID.X ;  /* 0x00000000000479c3 */ /* 0x000e620000002500 */
[----:B0-----:R-:W-:-:S05]  /*0080*/  IMAD R6, R6, UR5, R3 ;  /* 0x0000000506067c24 */ /* 0x001fca000f8e0203 */
[----:B--2---:R-:W-:Y:S01]  /*0090*/  ISETP.GE.AND P0, PT, R6, UR9, PT ;  /* 0x0000000906007c0c */ /* 0x004fe2000bf06270 */
[----:B-1----:R-:W-:-:S05]  /*00a0*/  IMAD R7, R7, UR4, R0 ;  /* 0x0000000407077c24 */ /* 0x002fca000f8e0200 */
[----:B------:R-:W-:-:S13]  /*00b0*/  ISETP.GE.OR P0, PT, R7, UR8, P0 ;  /* 0x0000000807007c0c */ /* 0x000fda0008706670 */
[----:B------:R-:W-:Y:S05]  /*00c0*/  @P0 EXIT ;  /* 0x000000000000094d */ /* 0x000fea0003800000 */
[C---:B------:R-:W-:Y:S01]  /*00d0*/  VIADD R8, R7.reuse, 0xfffffffb ;  /* 0xfffffffb07087836 */ /* 0x040fe20000000000 */
[----:B------:R-:W-:Y:S01]  /*00e0*/  BSSY.RECONVERGENT B1, `(.L_x_0) ;  /* 0x0000078000017945 */ /* 0x000fe20003800200 */
[C---:B------:R-:W-:Y:S01]  /*00f0*/  VIADD R9, R7.reuse, 0x5 ;  /* 0x0000000507097836 */ /* 0x040fe20000000000 */
[----:B------:R-:W0:Y:S01]  /*0100*/  LDCU.64 UR6, c[0x0][0x358] ;  /* 0x00006b00ff0677ac */ /* 0x000e220008000a00 */
[C-C-:B------:R-:W-:Y:S02]  /*0110*/  IMAD R0, R6.reuse, UR8, R7.reuse ;  /* 0x0000000806007c24 */ /* 0x140fe4000f8e0207 */
[----:B------:R-:W-:Y:S01]  /*0120*/  VIADD R11, R6, 0xfffffffb ;  /* 0xfffffffb060b7836 */ /* 0x000fe20000000000 */
[----:B------:R-:W-:Y:S01]  /*0130*/  VIMNMX R2, PT, PT, R8, R9, !PT ;  /* 0x0000000908027248 */ /* 0x000fe20007fe0100 */
[----:B------:R-:W-:Y:S01]  /*0140*/  VIADD R10, R6, 0x5 ;  /* 0x00000005060a7836 */ /* 0x000fe20000000000 */
[----:B------:R-:W1:Y:S01]  /*0150*/  LDCU UR10, c[0x0][0x394] ;  /* 0x00007280ff0a77ac */ /* 0x000e620008000800 */
[C---:B------:R-:W-:Y:S01]  /*0160*/  VIADD R12, R7.reuse, 0xfffffffc ;  /* 0xfffffffc070c7836 */ /* 0x040fe20000000000 */
[C-C-:B------:R-:W-:Y:S01]  /*0170*/  IADD3 R22, PT, PT, R2.reuse, 0x5, -R7.reuse ;  /* 0x0000000502167810 */ /* 0x140fe20007ffe807 */
[C---:B------:R-:W-:Y:S01]  /*0180*/  VIADD R14, R7.reuse, 0xfffffffd ;  /* 0xfffffffd070e7836 */ /* 0x040fe20000000000 */
[----:B------:R-:W-:Y:S01]  /*0190*/  LOP3.LUT R2, R2, 0x2, RZ, 0x3c, !PT ;  /* 0x0000000202027812 */ /* 0x000fe200078e3cff */
[----:B------:R-:W-:Y:S01]  /*01a0*/  VIADD R13, R7, 0xfffffffe ;  /* 0xfffffffe070d7836 */ /* 0x000fe20000000000 */
[----:B------:R-:W-:Y:S01]  /*01b0*/  ISETP.GE.U32.AND P0, PT, R22, 0x3, PT ;  /* 0x000000031600780c */ /* 0x000fe20003f06070 */
[----:B------:R-:W-:Y:S01]  /*01c0*/  IMAD.MOV.U32 R15, RZ, RZ, RZ ;  /* 0x000000ffff0f7224 */ /* 0x000fe200078e00ff */
[----:B------:R-:W2:Y:S01]  /*01d0*/  LDCU UR9, c[0x0][0x390] ;  /* 0x00007200ff0977ac */ /* 0x000ea20008000800 */
[----:B------:R-:W-:Y:S01]  /*01e0*/  IMAD.IADD R2, R2, 0x1, -R7 ;  /* 0x0000000102027824 */ /* 0x000fe200078e0a07 */
[----:B------:R-:W-:Y:S01]  /*01f0*/  P2R R3, PR, RZ, 0x1 ;  /* 0x00000001ff037803 */ /* 0x000fe20000000000 */
[----:B------:R-:W3:Y:S03]  /*0200*/  LDCU.64 UR4, c[0x0][0x380] ;  /* 0x00007000ff0477ac */ /* 0x000ee60008000a00 */
[----:B0-----:R-:W-:-:S07]  /*0210*/  LOP3.LUT R16, R2, 0x3, RZ, 0xc0, !PT ;  /* 0x0000000302107812 */ /* 0x001fce00078ec0ff */
.L_x_10:
[----:B------:R-:W0:Y:S01]  /*0220*/  LDC R19, c[0x0][0x390] ;  /* 0x0000e400ff137b82 */ /* 0x000e220000000800 */
[----:B------:R-:W-:Y:S01]  /*0230*/  ISETP.NE.AND P0, PT, R16, RZ, PT ;  /* 0x000000ff1000720c */ /* 0x000fe20003f05270 */
[----:B------:R-:W-:Y:S01]  /*0240*/  BSSY.RECONVERGENT B0, `(.L_x_1) ;  /* 0x000002a000007945 */ /* 0x000fe20003800200 */
[----:B------:R-:W-:Y:S02]  /*0250*/  IMAD.MOV.U32 R18, RZ, RZ, R8 ;  /* 0x000000ffff127224 */ /* 0x000fe400078e0008 */
[----:B0-----:R-:W-:-:S09]  /*0260*/  IMAD R17, R11, R19, RZ ;  /* 0x000000130b117224 */ /* 0x001fd200078e02ff */
[----:B------:R-:W-:Y:S05]  /*0270*/  @!P0 BRA `(.L_x_2) ;  /* 0x0000000000988947 */ /* 0x000fea0003800000 */
[----:B------:R-:W0:Y:S01]  /*0280*/  LDCU UR8, c[0x0][0x394] ;  /* 0x00007280ff0877ac */ /* 0x000e220008000800 */
[----:B------:R-:W4:Y:S01]  /*0290*/  LDC.64 R2, c[0x0][0x380] ;  /* 0x0000e000ff027b82 */ /* 0x000f220000000a00 */
[C---:B------:R-:W-:Y:S01]  /*02a0*/  LOP3.LUT R4, R8.reuse, R11, RZ, 0xfc, !PT ;  /* 0x0000000b08047212 */ /* 0x040fe200078efcff */
[----:B------:R-:W-:Y:S01]  /*02b0*/  IMAD.IADD R5, R8, 0x1, R17 ;  /* 0x0000000108057824 */ /* 0x000fe200078e0211 */
[----:B------:R-:W-:Y:S01]  /*02c0*/  BSSY.RECONVERGENT B2, `(.L_x_3) ;  /* 0x000000a000027945 */ /* 0x000fe20003800200 */
[----:B------:R-:W-:Y:S02]  /*02d0*/  ISETP.NE.AND P2, PT, R16, 0x1, PT ;  /* 0x000000011000780c */ /* 0x000fe40003f45270 */
[----:B------:R-:W-:Y:S02]  /*02e0*/  SHF.R.U32.HI R4, RZ, 0x1f, R4 ;  /* 0x0000001fff047819 */ /* 0x000fe40000011604 */
[----:B0-----:R-:W-:-:S04]  /*02f0*/  ISETP.GE.AND P0, PT, R11, UR8, PT ;  /* 0x000000080b007c0c */ /* 0x001fc8000bf06270 */
[----:B------:R-:W-:Y:S01]  /*0300*/  ISETP.GE.OR P1, PT, R8, R19, P0 ;  /* 0x000000130800720c */ /* 0x000fe20000726670 */
[----:B----4-:R-:W-:-:S03]  /*0310*/  IMAD.WIDE R2, R5, 0x4, R2 ;  /* 0x0000000405027825 */ /* 0x010fc600078e0202 */
[----:B------:R-:W-:-:S13]  /*0320*/  ISETP.EQ.U32.OR P1, PT, R4, 0x1, P1 ;  /* 0x000000010400780c */ /* 0x000fda0000f22470 */
[----:B------:R-:W-:Y:S05]  /*0330*/  @P1 BRA `(.L_x_4) ;  /* 0x0000000000081947 */ /* 0x000fea0003800000 */
[----:B------:R-:W4:Y:S02]  /*0340*/  LDG.E R4, desc[UR6][R2.64] ;  /* 0x0000000602047981 */ /* 0x000f24000c1e1900 */
[----:B----4-:R-:W-:-:S07]  /*0350*/  IMAD.IADD R15, R15, 0x1, R4 ;  /* 0x000000010f0f7824 */ /* 0x010fce00078e0204 */
.L_x_4:
[----:B-123--:R-:W-:Y:S05]  /*0360*/  BSYNC.RECONVERGENT B2 ;  /* 0x0000000000027941 */ /* 0x00efea0003800200 */
.L_x_3:
[----:B------:R-:W-:Y:S01]  /*0370*/  IMAD.MOV.U32 R18, RZ, RZ, R12 ;  /* 0x000000ffff127224 */ /* 0x000fe200078e000c */
[----:B------:R-:W-:Y:S06]  /*0380*/  @!P2 BRA `(.L_x_2) ;  /* 0x000000000054a947 */ /* 0x000fec0003800000 */
[C---:B------:R-:W-:Y:S01]  /*0390*/  LOP3.LUT R4, R12.reuse, R11, RZ, 0xfc, !PT ;  /* 0x0000000b0c047212 */ /* 0x040fe200078efcff */
[----:B------:R-:W-:Y:S01]  /*03a0*/  BSSY.RECONVERGENT B2, `(.L_x_5) ;  /* 0x0000008000027945 */ /* 0x000fe20003800200 */
[----:B------:R-:W-:Y:S02]  /*03b0*/  ISETP.GE.OR P1, PT, R12, R19, P0 ;  /* 0x000000130c00720c */ /* 0x000fe40000726670 */
[----:B------:R-:W-:Y:S02]  /*03c0*/  SHF.R.U32.HI R4, RZ, 0x1f, R4 ;  /* 0x0000001fff047819 */ /* 0x000fe40000011604 */
[----:B------:R-:W-:Y:S02]  /*03d0*/  ISETP.NE.AND P2, PT, R16, 0x2, PT ;  /* 0x000000021000780c */ /* 0x000fe40003f45270 */
[----:B------:R-:W-:-:S13]  /*03e0*/  ISETP.EQ.U32.OR P1, PT, R4, 0x1, P1 ;  /* 0x000000010400780c */ /* 0x000fda0000f22470 */
[----:B------:R-:W-:Y:S05]  /*03f0*/  @P1 BRA `(.L_x_6) ;  /* 0x0000000000081947 */ /* 0x000fea0003800000 */
[----:B------:R-:W2:Y:S02]  /*0400*/  LDG.E R4, desc[UR6][R2.64+0x4] ;  /* 0x0000040602047981 */ /* 0x000ea4000c1e1900 */
[----:B--2---:R-:W-:-:S07]  /*0410*/  IMAD.IADD R15, R15, 0x1, R4 ;  /* 0x000000010f0f7824 */ /* 0x004fce00078e0204 */
.L_x_6:
[----:B------:R-:W-:Y:S05]  /*0420*/  BSYNC.RECONVERGENT B2 ;  /* 0x0000000000027941 */ /* 0x000fea0003800200 */
.L_x_5:
[----:B------:R-:W-:Y:S01]  /*0430*/  IMAD.MOV.U32 R18, RZ, RZ, R14 ;  /* 0x000000ffff127224 */ /* 0x000fe200078e000e */
[----:B------:R-:W-:Y:S06]  /*0440*/  @!P2 BRA `(.L_x_2) ;  /* 0x000000000024a947 */ /* 0x000fec0003800000 */
[C---:B------:R-:W-:Y:S01]  /*0450*/  LOP3.LUT R4, R14.reuse, R11, RZ, 0xfc, !PT ;  /* 0x0000000b0e047212 */ /* 0x040fe200078efcff */
[----:B------:R-:W-:Y:S01]  /*0460*/  IMAD.MOV.U32 R18, RZ, RZ, R13 ;  /* 0x000000ffff127224 */ /* 0x000fe200078e000d */
[----:B------:R-:W-:Y:S02]  /*0470*/  ISETP.GE.OR P0, PT, R14, R19, P0 ;  /* 0x000000130e00720c */ /* 0x000fe40000706670 */
[----:B------:R-:W-:-:S04]  /*0480*/  SHF.R.U32.HI R4, RZ, 0x1f, R4 ;  /* 0x0000001fff047819 */ /* 0x000fc80000011604 */
[----:B------:R-:W-:-:S13]  /*0490*/  ISETP.EQ.U32.OR P0, PT, R4, 0x1, P0 ;  /* 0x000000010400780c */ /* 0x000fda0000702470 */
[----:B------:R-:W-:Y:S05]  /*04a0*/  @P0 BRA `(.L_x_2) ;  /* 0x00000000000c0947 */ /* 0x000fea0003800000 */
[----:B------:R-:W2:Y:S01]  /*04b0*/  LDG.E R2, desc[UR6][R2.64+0x8] ;  /* 0x0000080602027981 */ /* 0x000ea2000c1e1900 */
[----:B------:R-:W-:Y:S02]  /*04c0*/  IMAD.MOV.U32 R18, RZ, RZ, R13 ;  /* 0x000000ffff127224 */ /* 0x000fe400078e000d */
[----:B--2---:R-:W-:-:S07]  /*04d0*/  IMAD.IADD R15, R15, 0x1, R2 ;  /* 0x000000010f0f7824 */ /* 0x004fce00078e0202 */
.L_x_2:
[----:B-123--:R-:W-:Y:S05]  /*04e0*/  BSYNC.RECONVERGENT B0 ;  /* 0x0000000000007941 */ /* 0x00efea0003800200 */
.L_x_1:
[----:B------:R-:W-:Y:S01]  /*04f0*/  ISETP.GE.U32.AND P0, PT, R22, 0x3, PT ;  /* 0x000000031600780c */ /* 0x000fe20003f06070 */
[----:B------:R-:W-:-:S12]  /*0500*/  BSSY.RECONVERGENT B0, `(.L_x_7) ;  /* 0x0000032000007945 */ /* 0x000fd80003800200 */
[----:B------:R-:W-:Y:S05]  /*0510*/  @!P0 BRA `(.L_x_8) ;  /* 0x0000000000c08947 */ /* 0x000fea0003800000 */
[----:B------:R-:W0:Y:S01]  /*0520*/  LDCU UR8, c[0x0][0x394] ;  /* 0x00007280ff0877ac */ /* 0x000e220008000800 */
[----:B------:R-:W-:Y:S01]  /*0530*/  ISETP.NE.AND P1, PT, R11, R6, PT ;  /* 0x000000060b00720c */ /* 0x000fe20003f25270 */
[----:B------:R-:W-:Y:S01]  /*0540*/  IMAD.IADD R21, R17, 0x1, R18 ;  /* 0x0000000111157824 */ /* 0x000fe200078e0212 */
[----:B------:R-:W-:Y:S02]  /*0550*/  SHF.R.S32.HI R19, RZ, 0x1f, R17 ;  /* 0x0000001fff137819 */ /* 0x000fe40000011411 */
[----:B------:R-:W-:Y:S02]  /*0560*/  P2R R23, PR, RZ, 0x2 ;  /* 0x00000002ff177803 */ /* 0x000fe40000000000 */
[----:B0-----:R-:W-:-:S13]  /*0570*/  ISETP.GE.AND P0, PT, R11, UR8, PT ;  /* 0x000000080b007c0c */ /* 0x001fda000bf06270 */
.L_x_9:
[----:B------:R-:W-:Y:S01]  /*0580*/  ISETP.NE.AND P5, PT, R23, RZ, PT ;  /* 0x000000ff1700720c */ /* 0x000fe20003fa5270 */
[C---:B------:R-:W-:Y:S01]  /*0590*/  VIADD R2, R18.reuse, 0x1 ;  /* 0x0000000112027836 */ /* 0x040fe20000000000 */
[C---:B------:R-:W-:Y:S01]  /*05a0*/  ISETP.LT.AND P2, PT, R18.reuse, UR9, !P0 ;  /* 0x0000000912007c0c */ /* 0x040fe2000c741270 */
[C---:B------:R-:W-:Y:S01]  /*05b0*/  VIADD R20, R18.reuse, 0x3 ;  /* 0x0000000312147836 */ /* 0x040fe20000000000 */
[C---:B------:R-:W-:Y:S02]  /*05c0*/  ISETP.NE.OR P1, PT, R18.reuse, R7, P5 ;  /* 0x000000071200720c */ /* 0x040fe40002f25670 */
[--C-:B------:R-:W-:Y:S02]  /*05d0*/  LOP3.LUT P3, RZ, R18, 0x80000000, R11.reuse, 0xc8, !PT ;  /* 0x8000000012ff7812 */ /* 0x100fe4000786c80b */
[----:B------:R-:W-:Y:S02]  /*05e0*/  LOP3.LUT P4, RZ, R2, 0x80000000, R11, 0xc8, !PT ;  /* 0x8000000002ff7812 */ /* 0x000fe4000788c80b */
[----:B------:R-:W-:-:S02]  /*05f0*/  PLOP3.LUT P2, PT, P1, P2, P3, 0x40, 0x0 ;  /* 0x000000000000781c */ /* 0x000fc40000f44830 */
[C---:B------:R-:W-:Y:S02]  /*0600*/  ISETP.LT.AND P3, PT, R2.reuse, UR9, !P0 ;  /* 0x0000000902007c0c */ /* 0x040fe4000c761270 */
[----:B------:R-:W-:Y:S01]  /*0610*/  ISETP.NE.OR P1, PT, R2, R7, P5 ;  /* 0x000000070200720c */ /* 0x000fe20002f25670 */
[----:B------:R-:W-:Y:S01]  /*0620*/  VIADD R2, R18, 0x2 ;  /* 0x0000000212027836 */ /* 0x000fe20000000000 */
[----:B------:R-:W-:Y:S02]  /*0630*/  P2R R3, PR, RZ, 0x4 ;  /* 0x00000004ff037803 */ /* 0x000fe40000000000 */
[----:B------:R-:W-:Y:S02]  /*0640*/  PLOP3.LUT P3, PT, P1, P3, P4, 0x40, 0x0 ;  /* 0x000000000000781c */ /* 0x000fe40000f66840 */
[C---:B------:R-:W-:Y:S02]  /*0650*/  ISETP.GE.AND P1, PT, R11.reuse, UR10, PT ;  /* 0x0000000a0b007c0c */ /* 0x040fe4000bf26270 */
[----:B------:R-:W-:-:S02]  /*0660*/  ISETP.NE.AND P4, PT, R11, R6, PT ;  /* 0x000000060b00720c */ /* 0x000fc40003f85270 */
[C---:B------:R-:W-:Y:S02]  /*0670*/  LOP3.LUT P5, RZ, R2.reuse, 0x80000000, R11, 0xc8, !PT ;  /* 0x8000000002ff7812 */ /* 0x040fe400078ac80b */
[C---:B------:R-:W-:Y:S02]  /*0680*/  ISETP.LT.AND P2, PT, R2.reuse, UR9, !P1 ;  /* 0x0000000902007c0c */ /* 0x040fe4000cf41270 */
[-C--:B------:R-:W-:Y:S02]  /*0690*/  ISETP.NE.OR P6, PT, R2, R7.reuse, P4 ;  /* 0x000000070200720c */ /* 0x080fe400027c5670 */
[C---:B------:R-:W-:Y:S02]  /*06a0*/  ISETP.LT.AND P1, PT, R20.reuse, UR9, !P1 ;  /* 0x0000000914007c0c */ /* 0x040fe4000cf21270 */
[----:B------:R-:W-:Y:S02]  /*06b0*/  PLOP3.LUT P5, PT, P6, P2, P5, 0x40, 0x0 ;  /* 0x000000000000781c */ /* 0x000fe400037a4850 */
[----:B------:R-:W-:-:S02]  /*06c0*/  ISETP.NE.OR P4, PT, R20, R7, P4 ;  /* 0x000000071400720c */ /* 0x000fc40002785670 */
[----:B------:R-:W-:Y:S02]  /*06d0*/  LOP3.LUT P6, RZ, R20, 0x80000000, R11, 0xc8, !PT ;  /* 0x8000000014ff7812 */ /* 0x000fe400078cc80b */
[----:B------:R-:W-:Y:S02]  /*06e0*/  ISETP.NE.AND P2, PT, R3, RZ, PT ;  /* 0x000000ff0300720c */ /* 0x000fe40003f45270 */
[----:B------:R-:W-:Y:S02]  /*06f0*/  PLOP3.LUT P1, PT, P4, P1, P6, 0x40, 0x0 ;  /* 0x000000000000781c */ /* 0x000fe40002722860 */
[----:B------:R-:W-:-:S04]  /*0700*/  IADD3 R3, P4, PT, R17, R18, RZ ;  /* 0x0000001211037210 */ /* 0x000fc80007f9e0ff */
[----:B------:R-:W-:Y:S02]  /*0710*/  LEA.HI.X.SX32 R4, R18, R19, 0x1, P4 ;  /* 0x0000001312047211 */ /* 0x000fe400020f0eff */
[----:B------:R-:W-:-:S04]  /*0720*/  LEA R2, P4, R3, UR4, 0x2 ;  /* 0x0000000403027c11 */ /* 0x000fc8000f8810ff */
[----:B------:R-:W-:Y:S02]  /*0730*/  LEA.HI.X R3, R3, UR5, R4, 0x2, P4 ;  /* 0x0000000503037c11 */ /* 0x000fe4000a0f1404 */
[----:B------:R-:W0:Y:S03]  /*0740*/  @P2 LDC.64 R4, c[0x0][0x380] ;  /* 0x0000e000ff042b82 */ /* 0x000e260000000a00 */
[----:B------:R-:W2:Y:S04]  /*0750*/  @P3 LDG.E R24, desc[UR6][R2.64+0x4] ;  /* 0x0000040602183981 */ /* 0x000ea8000c1e1900 */
[----:B------:R-:W3:Y:S04]  /*0760*/  @P5 LDG.E R26, desc[UR6][R2.64+0x8] ;  /* 0x00000806021a5981 */ /* 0x000ee8000c1e1900 */
[----:B------:R-:W4:Y:S01]  /*0770*/  @P1 LDG.E R28, desc[UR6][R2.64+0xc] ;  /* 0x00000c06021c1981 */ /* 0x000f22000c1e1900 */
[----:B0-----:R-:W-:-:S06]  /*0780*/  @P2 IMAD.WIDE R4, R21, 0x4, R4 ;  /* 0x0000000415042825 */ /* 0x001fcc00078e0204 */
[----:B------:R-:W5:Y:S01]  /*0790*/  @P2 LDG.E R4, desc[UR6][R4.64] ;  /* 0x0000000604042981 */ /* 0x000f62000c1e1900 */
[----:B------:R-:W-:Y:S02]  /*07a0*/  VIADD R18, R18, 0x4 ;  /* 0x0000000412127836 */ /* 0x000fe40000000000 */
[----:B------:R-:W-:Y:S02]  /*07b0*/  VIADD R21, R21, 0x4 ;  /* 0x0000000415157836 */ /* 0x000fe40000000000 */
[----:B-----5:R-:W-:Y:S01]  /*07c0*/  @P2 IMAD.IADD R15, R15, 0x1, R4 ;  /* 0x000000010f0f2824 */ /* 0x020fe200078e0204 */
[----:B------:R-:W-:-:S03]  /*07d0*/  ISETP.GE.AND P2, PT, R20, R9, PT ;  /* 0x000000091400720c */ /* 0x000fc60003f46270 */
[----:B--2---:R-:W-:-:S04]  /*07e0*/  @P3 IMAD.IADD R15, R15, 0x1, R24 ;  /* 0x000000010f0f3824 */ /* 0x004fc800078e0218 */
[----:B---3--:R-:W-:-:S04]  /*07f0*/  @P5 IMAD.IADD R15, R15, 0x1, R26 ;  /* 0x000000010f0f5824 */ /* 0x008fc800078e021a */
[----:B----4-:R-:W-:Y:S02]  /*0800*/  @P1 IMAD.IADD R15, R15, 0x1, R28 ;  /* 0x000000010f0f1824 */ /* 0x010fe400078e021c */
[----:B------:R-:W-:Y:S05]  /*0810*/  @!P2 BRA `(.L_x_9) ;  /* 0xfffffffc0058a947 */ /* 0x000fea000383ffff */
.L_x_8:
[----:B------:R-:W-:Y:S05]  /*0820*/  BSYNC.RECONVERGENT B0 ;  /* 0x0000000000007941 */ /* 0x000fea0003800200 */
.L_x_7:
[C---:B------:R-:W-:Y:S01]  /*0830*/  ISETP.GE.AND P0, PT, R11.reuse, R10, PT ;  /* 0x0000000a0b00720c */ /* 0x040fe20003f06270 */
[----:B------:R-:W-:-:S12]  /*0840*/  VIADD R11, R11, 0x1 ;  /* 0x000000010b0b7836 */ /* 0x000fd80000000000 */
[----:B------:R-:W-:Y:S05]  /*0850*/  @!P0 BRA `(.L_x_10) ;  /* 0xfffffff800708947 */ /* 0x000fea000383ffff */
[----:B------:R-:W-:Y:S05]  /*0860*/  BSYNC.RECONVERGENT B1 ;  /* 0x0000000000017941 */ /* 0x000fea0003800200 */
.L_x_0:
[----:B------:R-:W-:-:S05]  /*0870*/  VIADD R2, R15, 0xffffffde ;  /* 0xffffffde0f027836 */ /* 0x000fca0000000000 */
[----:B------:R-:W-:-:S13]  /*0880*/  ISETP.GT.U32.AND P0, PT, R2, 0x18, PT ;  /* 0x000000180200780c */ /* 0x000fda0003f04070 */
[----:B------:R-:W-:Y:S05]  /*0890*/  @P0 BRA `(.L_x_11) ;  /* 0x0000000000440947 */ /* 0x000fea0003800000 */
[----:B------:R-:W-:-:S13]  /*08a0*/  ISETP.GT.U32.AND P0, PT, R15, 0x2d, PT ;  /* 0x0000002d0f00780c */ /* 0x000fda0003f04070 */
[----:B------:R-:W-:Y:S05]  /*08b0*/  @P0 EXIT ;  /* 0x000000000000094d */ /* 0x000fea0003800000 */
[----:B------:R-:W0:Y:S02]  /*08c0*/  LDC.64 R2, c[0x0][0x388] ;  /* 0x0000e200ff027b82 */ /* 0x000e240000000a00 */
[----:B0-----:R-:W-:-:S05]  /*08d0*/  IMAD.WIDE R2, R0, 0x4, R2 ;  /* 0x0000000400027825 */ /* 0x001fca00078e0202 */
[----:B------:R-:W2:Y:S02]  /*08e0*/  LDG.E R0, desc[UR6][R2.64] ;  /* 0x0000000602007981 */ /* 0x000ea4000c1e1900 */
[----:B--2---:R-:W-:-:S13]  /*08f0*/  ISETP.NE.AND P0, PT, R0, RZ, PT ;  /* 0x000000ff0000720c */ /* 0x004fda0003f05270 */
[----:B------:R-:W-:Y:S05]  /*0900*/  @P0 EXIT ;  /* 0x000000000000094d */ /* 0x000fea0003800000 */
[----:B------:R-:W0:Y:S01]  /*0910*/  S2R R0, SR_LANEID ;  /* 0x0000000000007919 */ /* 0x000e220000000000 */
[----:B------:R-:W1:Y:S01]  /*0920*/  LDC.64 R4, c[0x0][0x398] ;  /* 0x0000e600ff047b82 */ /* 0x000e620000000a00 */
[----:B------:R-:W-:Y:S01]  /*0930*/  VOTEU.ANY UR4, UPT, PT ;  /* 0x0000000000047886 */ /* 0x000fe200038e0100 */
[----:B------:R-:W-:Y:S01]  /*0940*/  IMAD.MOV.U32 R9, RZ, RZ, 0x1 ;  /* 0x00000001ff097424 */ /* 0x000fe200078e00ff */
[----:B------:R-:W-:Y:S02]  /*0950*/  UFLO.U32 UR5, UR4 ;  /* 0x00000004000572bd */ /* 0x000fe400080e0000 */
[----:B------:R-:W1:Y:S02]  /*0960*/  POPC R7, UR4 ;  /* 0x0000000400077d09 */ /* 0x000e640008000000 */
[----:B------:R-:W-:Y:S02]  /*0970*/  STG.E desc[UR6][R2.64], R9 ;  /* 0x0000000902007986 */ /* 0x000fe4000c101906 */
[----:B0-----:R-:W-:-:S13]  /*0980*/  ISETP.EQ.U32.AND P0, PT, R0, UR5, PT ;  /* 0x0000000500007c0c */ /* 0x001fda000bf02070 */
[----:B-1----:R-:W-:Y:S01]  /*0990*/  @P0 REDG.E.ADD.STRONG.GPU desc[UR6][R4.64], R7 ;  /* 0x000000070400098e */ /* 0x002fe2000c12e106 */
[----:B------:R-:W-:Y:S05]  /*09a0*/  EXIT ;  /* 0x000000000000794d */ /* 0x000fea0003800000 */
.L_x_11:
[----:B------:R-:W0:Y:S02]  /*09b0*/  LDC.64 R2, c[0x0][0x388] ;  /* 0x0000e200ff027b82 */ /* 0x000e240000000a00 */
[----:B0-----:R-:W-:-:S05]  /*09c0*/  IMAD.WIDE R2, R0, 0x4, R2 ;  /* 0x0000000400027825 */ /* 0x001fca00078e0202 */
[----:B------:R-:W2:Y:S02]  /*09d0*/  LDG.E R0, desc[UR6][R2.64] ;  /* 0x0000000602007981 */ /* 0x000ea4000c1e1900 */
[----:B--2---:R-:W-:-:S13]  /*09e0*/  ISETP.NE.AND P0, PT, R0, 0x1, PT ;  /* 0x000000010000780c */ /* 0x004fda0003f05270 */
[----:B------:R-:W-:Y:S05]  /*09f0*/  @P0 EXIT ;  /* 0x000000000000094d */ /* 0x000fea0003800000 */
[----:B------:R-:W0:Y:S01]  /*0a00*/  S2R R0, SR_LANEID ;  /* 0x0000000000007919 */ /* 0x000e220000000000 */
[----:B------:R-:W1:Y:S01]  /*0a10*/  LDC.64 R4, c[0x0][0x398] ;  /* 0x0000e600ff047b82 */ /* 0x000e620000000a00 */
[----:B------:R-:W-:Y:S02]  /*0a20*/  VOTEU.ANY UR4, UPT, PT ;  /* 0x0000000000047886 */ /* 0x000fe400038e0100 */
[----:B------:R-:W-:Y:S01]  /*0a30*/  UFLO.U32 UR5, UR4 ;  /* 0x00000004000572bd */ /* 0x000fe200080e0000 */
[----:B------:R-:W-:Y:S01]  /*0a40*/  STG.E desc[UR6][R2.64], RZ ;  /* 0x000000ff02007986 */ /* 0x000fe2000c101906 */
[----:B------:R-:W-:-:S06]  /*0a50*/  UPOPC UR4, UR4 ;  /* 0x00000004000472bf */ /* 0x000fcc0008000000 */
[----:B------:R-:W-:Y:S01]  /*0a60*/  IMAD R7, RZ, RZ, -UR4 ;  /* 0x80000004ff077e24 */ /* 0x000fe2000f8e02ff */
[----:B0-----:R-:W-:-:S13]  /*0a70*/  ISETP.EQ.U32.AND P0, PT, R0, UR5, PT ;  /* 0x0000000500007c0c */ /* 0x001fda000bf02070 */
[----:B-1----:R-:W-:Y:S01]  /*0a80*/  @P0 REDG.E.ADD.STRONG.GPU desc[UR6][R4.64], R7 ;  /* 0x000000070400098e */ /* 0x002fe2000c12e106 */
[----:B------:R-:W-:Y:S05]  /*0a90*/  EXIT ;  /* 0x000000000000794d */ /* 0x000fea0003800000 */
.L_x_12:
[----:B------:R-:W-:-:S00]  /*0aa0*/  BRA `(.L_x_12) ;  /* 0xfffffffc00fc7947 */ /* 0x000fc0000383ffff */
[----:B------:R-:W-:-:S00]  /*0ab0*/  NOP ;  /* 0x0000000000007918 */ /* 0x000fc00000000000 */
        /* <DEDUP_REMOVED lines=12> */
.L_x_13:


//--------------------- .nv.shared.reserved.0     --------------------------
	.section	.nv.shared.reserved.0,"aw",@nobits
	.weak		__nv_reservedSMEM_offset_0_alias
	.size		__nv_reservedSMEM_offset_0_alias, 0, 64
	.other		__nv_reservedSMEM_offset_0_alias,@"STO_CUDA_RESERVED_SHARED STV_DEFAULT"
__nv_reservedSMEM_offset_0_alias:
	.zero		0
	.zero		64


//--------------------- .nv.constant0._Z1tPiS_iiS_ --------------------------
	.section	.nv.constant0._Z1tPiS_iiS_,"a",@progbits
	.sectionflags	@""
	.align	4
.nv.constant0._Z1tPiS_iiS_:
	.zero		928


//--------------------- SYMBOLS --------------------------

	.type		.nv.reservedSmem.offset0,@object
	.size		.nv.reservedSmem.offset0,0x4
